	.headerflags	@"EF_CUDA_TEXMODE_UNIFIED EF_CUDA_64BIT_ADDRESS EF_CUDA_ACCELERATORS EF_CUDA_SM90 EF_CUDA_VIRTUAL_SM(EF_CUDA_SM90)"
	.elftype	@"ET_EXEC"


//--------------------- .nv.info                  --------------------------
	.section	.nv.info,"",@"SHT_CUDA_INFO"
	.align	4


	//----- nvinfo : EIATTR_REGCOUNT
	.align		4
        /*0000*/ 	.byte	0x04, 0x2f
        /*0002*/ 	.short	(.L_1 - .L_0)
	.align		4
.L_0:
        /*0004*/ 	.word	index@(triton_poi_fused_view_0)
        /*0008*/ 	.word	0x00000008


	//----- nvinfo : EIATTR_MIN_STACK_SIZE
	.align		4
.L_1:
        /*000c*/ 	.byte	0x04, 0x12
        /*000e*/ 	.short	(.L_3 - .L_2)
	.align		4
.L_2:
        /*0010*/ 	.word	index@(triton_poi_fused_view_0)
        /*0014*/ 	.word	0x00000000


	//----- nvinfo : EIATTR_FRAME_SIZE
	.align		4
.L_3:
        /*0018*/ 	.byte	0x04, 0x11
        /*001a*/ 	.short	(.L_5 - .L_4)
	.align		4
.L_4:
        /*001c*/ 	.word	index@(triton_poi_fused_view_0)
        /*0020*/ 	.word	0x00000000


	//----- nvinfo : EIATTR_MIN_STACK_SIZE
	.align		4
.L_5:
        /*0024*/ 	.byte	0x04, 0x12
        /*0026*/ 	.short	(.L_7 - .L_6)
	.align		4
.L_6:
        /*0028*/ 	.word	index@(triton_poi_fused_view_0)
        /*002c*/ 	.word	0x00000000
.L_7:


//--------------------- .nv.info.triton_poi_fused_view_0 --------------------------
	.section	.nv.info.triton_poi_fused_view_0,"",@"SHT_CUDA_INFO"
	.sectionflags	@""
	.align	4


	//----- nvinfo : EIATTR_CUDA_API_VERSION
	.align		4
        /*0000*/ 	.byte	0x04, 0x37
        /*0002*/ 	.short	(.L_9 - .L_8)
.L_8:
        /*0004*/ 	.word	0x0000007c


	//----- nvinfo : EIATTR_KPARAM_INFO
	.align		4
.L_9:
        /*0008*/ 	.byte	0x04, 0x17
        /*000a*/ 	.short	(.L_11 - .L_10)
.L_10:
        /*000c*/ 	.word	0x00000000
        /*0010*/ 	.short	0x0001
        /*0012*/ 	.short	0x0008
        /*0014*/ 	.byte	0x00, 0xf0, 0x11, 0x00


	//----- nvinfo : EIATTR_KPARAM_INFO
	.align		4
.L_11:
        /*0018*/ 	.byte	0x04, 0x17
        /*001a*/ 	.short	(.L_13 - .L_12)
.L_12:
        /*001c*/ 	.word	0x00000000
        /*0020*/ 	.short	0x0000
        /*0022*/ 	.short	0x0000
        /*0024*/ 	.byte	0x00, 0xf4, 0x21, 0x00


	//----- nvinfo : EIATTR_SPARSE_MMA_MASK
	.align		4
.L_13:
        /*0028*/ 	.byte	0x03, 0x50
        /*002a*/ 	.short	0x0000


	//----- nvinfo : EIATTR_MAXREG_COUNT
	.align		4
        /*002c*/ 	.byte	0x03, 0x1b
        /*002e*/ 	.short	0x00ff


	//----- nvinfo : EIATTR_EXIT_INSTR_OFFSETS
	.align		4
        /*0030*/ 	.byte	0x04, 0x1c
        /*0032*/ 	.short	(.L_15 - .L_14)


	//   ....[0]....
.L_14:
        /*0034*/ 	.word	0x000000f0


	//   ....[1]....
        /*0038*/ 	.word	0x00000110


	//----- nvinfo : EIATTR_REQNTID
	.align		4
.L_15:
        /*003c*/ 	.byte	0x04, 0x10
        /*003e*/ 	.short	(.L_17 - .L_16)
.L_16:
        /*0040*/ 	.word	0x00000080
        /*0044*/ 	.word	0x00000001
        /*0048*/ 	.word	0x00000001


	//----- nvinfo : EIATTR_CRS_STACK_SIZE
	.align		4
.L_17:
        /*004c*/ 	.byte	0x04, 0x1e
        /*004e*/ 	.short	(.L_19 - .L_18)
.L_18:
        /*0050*/ 	.word	0x00000000


	//----- nvinfo : EIATTR_CBANK_PARAM_SIZE
	.align		4
.L_19:
        /*0054*/ 	.byte	0x03, 0x19
        /*0056*/ 	.short	0x000c


	//----- nvinfo : EIATTR_PARAM_CBANK
	.align		4
        /*0058*/ 	.byte	0x04, 0x0a
        /*005a*/ 	.short	(.L_21 - .L_20)
	.align		4
.L_20:
        /*005c*/ 	.word	index@(.nv.constant0.triton_poi_fused_view_0)
        /*0060*/ 	.short	0x0210
        /*0062*/ 	.short	0x000c


	//----- nvinfo : EIATTR_SW_WAR
	.align		4
.L_21:
        /*0064*/ 	.byte	0x04, 0x36
        /*0066*/ 	.short	(.L_23 - .L_22)
.L_22:
        /*0068*/ 	.word	0x00000008
.L_23:


//--------------------- .nv.callgraph             --------------------------
	.section	.nv.callgraph,"",@"SHT_CUDA_CALLGRAPH"
	.align	4
	.sectionentsize	8
	.align		4
        /*0000*/ 	.word	0x00000000
	.align		4
        /*0004*/ 	.word	0xffffffff
	.align		4
        /*0008*/ 	.word	0x00000000
	.align		4
        /*000c*/ 	.word	0xfffffffe
	.align		4
        /*0010*/ 	.word	0x00000000
	.align		4
        /*0014*/ 	.word	0xfffffffd
	.align		4
        /*0018*/ 	.word	0x00000000
	.align		4
        /*001c*/ 	.word	0xfffffffc


//--------------------- .text.triton_poi_fused_view_0 --------------------------
	.section	.text.triton_poi_fused_view_0,"ax",@progbits
	.align	128
        .global         triton_poi_fused_view_0
        .type           triton_poi_fused_view_0,@function
        .size           triton_poi_fused_view_0,(.L_x_3 - triton_poi_fused_view_0)
        .other          triton_poi_fused_view_0,@"STO_CUDA_ENTRY STV_DEFAULT"
triton_poi_fused_view_0:
.text.triton_poi_fused_view_0:
[----:B------:R-:W0:Y:S02]  /*0000*/  LDC R1, c[0x0][0x28] ;  /* 0x00000a00ff017b82 */ /* 0x000e240000000800 */
[----:B------:R-:W1:Y:S01]  /*0010*/  S2R R0, SR_TID.X ;  /* 0x0000000000007919 */ /* 0x000e620000002100 */
[----:B------:R-:W2:Y:S01]  /*0020*/  LDC.64 R2, c[0x0][0x210] ;  /* 0x00008400ff027b82 */ /* 0x000ea20000000a00 */
[----:B------:R-:W-:Y:S01]  /*0030*/  ULDC.64 UR4, c[0x0][0x208] ;  /* 0x0000820000047ab9 */ /* 0x000fe20000000a00 */
[----:B------:R-:W-:Y:S01]  /*0040*/  BSSY B0, `(.L_x_0) ;  /* 0x000000a000007945 */ /* 0x000fe20003800000 */
[----:B------:R-:W3:Y:S01]  /*0050*/  S2R R5, SR_CTAID.X ;  /* 0x0000000000057919 */ /* 0x000ee20000002500 */
[----:B-1----:R-:W-:-:S05]  /*0060*/  IMAD.SHL.U32 R0, R0, 0x2, RZ ;  /* 0x0000000200007824 */ /* 0x002fca00078e00ff */
[----:B------:R-:W-:-:S05]  /*0070*/  LOP3.LUT R0, R0, 0xfe, RZ, 0xc0, !PT ;  /* 0x000000fe00007812 */ /* 0x000fca00078ec0ff */
[----:B---3--:R-:W-:-:S04]  /*0080*/  IMAD R5, R5, 0x100, R0 ;  /* 0x0000010005057824 */ /* 0x008fc800078e0200 */
[C---:B--2---:R-:W-:Y:S01]  /*0090*/  IMAD.WIDE R2, R5.reuse, 0x4, R2 ;  /* 0x0000000405027825 */ /* 0x044fe200078e0202 */
[----:B------:R-:W-:Y:S02]  /*00a0*/  ISETP.GE.AND P0, PT, R5, 0x200, PT ;  /* 0x000002000500780c */ /* 0x000fe40003f06270 */
[----:B------:R-:W-:-:S11]  /*00b0*/  CS2R R4, SRZ ;  /* 0x0000000000047805 */ /* 0x000fd6000001ff00 */
[----:B------:R-:W-:Y:S05]  /*00c0*/  @P0 BRA `(.L_x_1) ;  /* 0x0000000000040947 */ /* 0x000fea0003800000 */
[----:B------:R1:W5:Y:S02]  /*00d0*/  LDG.E.64 R4, desc[UR4][R2.64] ;  /* 0x0000000402047981 */ /* 0x000364000c1e1b00 */
.L_x_1:
[----:B------:R-:W-:Y:S05]  /*00e0*/  BSYNC B0 ;  /* 0x0000000000007941 */ /* 0x000fea0003800000 */
.L_x_0:
[----:B------:R-:W-:Y:S05]  /*00f0*/  @P0 EXIT ;  /* 0x000000000000094d */ /* 0x000fea0003800000 */
[----:B-----5:R-:W-:Y:S01]  /*0100*/  STG.E.64 desc[UR4][R2.64], R4 ;  /* 0x0000000402007986 */ /* 0x020fe2000c101b04 */
[----:B------:R-:W-:Y:S05]  /*0110*/  EXIT ;  /* 0x000000000000794d */ /* 0x000fea0003800000 */
.L_x_2:
[----:B------:R-:W-:-:S00]  /*0120*/  BRA `(.L_x_2) ;  /* 0xfffffffc00fc7947 */ /* 0x000fc0000383ffff */
[----:B------:R-:W-:-:S00]  /*0130*/  NOP ;  /* 0x0000000000007918 */ /* 0x000fc00000000000 */
        /* <DEDUP_REMOVED lines=12> */
.L_x_3:


//--------------------- .nv.constant0.triton_poi_fused_view_0 --------------------------
	.section	.nv.constant0.triton_poi_fused_view_0,"a",@progbits
	.sectionflags	@""
	.align	4
.nv.constant0.triton_poi_fused_view_0:
	.zero		540
